//
// Generated by NVIDIA NVVM Compiler
//
// Compiler Build ID: CL-36424714
// Cuda compilation tools, release 13.0, V13.0.88
// Based on NVVM 20.0.0
//

.version 9.0
.target sm_100
.address_size 64

	// .globl	_Z15kernelJPFindMaxPKiPKdPiS0_S0_S0_i
.extern .func  (.param .b64 func_retval0) malloc
(
	.param .b64 malloc_param_0
)
;
.extern .func free
(
	.param .b64 free_param_0
)
;

.visible .entry _Z15kernelJPFindMaxPKiPKdPiS0_S0_S0_i(
	.param .u64 .ptr .align 1 _Z15kernelJPFindMaxPKiPKdPiS0_S0_S0_i_param_0,
	.param .u64 .ptr .align 1 _Z15kernelJPFindMaxPKiPKdPiS0_S0_S0_i_param_1,
	.param .u64 .ptr .align 1 _Z15kernelJPFindMaxPKiPKdPiS0_S0_S0_i_param_2,
	.param .u64 .ptr .align 1 _Z15kernelJPFindMaxPKiPKdPiS0_S0_S0_i_param_3,
	.param .u64 .ptr .align 1 _Z15kernelJPFindMaxPKiPKdPiS0_S0_S0_i_param_4,
	.param .u64 .ptr .align 1 _Z15kernelJPFindMaxPKiPKdPiS0_S0_S0_i_param_5,
	.param .u32 _Z15kernelJPFindMaxPKiPKdPiS0_S0_S0_i_param_6
)
{
	.reg .pred 	%p<10>;
	.reg .b32 	%r<21>;
	.reg .b64 	%rd<27>;
	.reg .b64 	%fd<3>;

	ld.param.u64 	%rd7, [_Z15kernelJPFindMaxPKiPKdPiS0_S0_S0_i_param_0];
	ld.param.u64 	%rd8, [_Z15kernelJPFindMaxPKiPKdPiS0_S0_S0_i_param_1];
	ld.param.u64 	%rd9, [_Z15kernelJPFindMaxPKiPKdPiS0_S0_S0_i_param_2];
	ld.param.u64 	%rd5, [_Z15kernelJPFindMaxPKiPKdPiS0_S0_S0_i_param_3];
	ld.param.u64 	%rd6, [_Z15kernelJPFindMaxPKiPKdPiS0_S0_S0_i_param_4];
	ld.param.u32 	%r8, [_Z15kernelJPFindMaxPKiPKdPiS0_S0_S0_i_param_6];
	cvta.to.global.u64 	%rd1, %rd8;
	cvta.to.global.u64 	%rd2, %rd9;
	cvta.to.global.u64 	%rd3, %rd7;
	mov.u32 	%r9, %ntid.x;
	mov.u32 	%r10, %ctaid.x;
	mov.u32 	%r11, %tid.x;
	mad.lo.s32 	%r1, %r9, %r10, %r11;
	setp.ge.s32 	%p1, %r1, %r8;
	@%p1 bra 	$L__BB0_10;
	mul.wide.s32 	%rd10, %r1, 4;
	add.s64 	%rd11, %rd3, %rd10;
	ld.global.u32 	%r12, [%rd11];
	setp.ne.s32 	%p2, %r12, 0;
	@%p2 bra 	$L__BB0_9;
	mul.wide.s32 	%rd14, %r1, 8;
	add.s64 	%rd15, %rd1, %rd14;
	ld.global.f64 	%fd1, [%rd15];
	cvta.to.global.u64 	%rd16, %rd6;
	add.s64 	%rd18, %rd16, %rd10;
	ld.global.u32 	%r19, [%rd18];
	ld.global.u32 	%r3, [%rd18+4];
	setp.ge.s32 	%p3, %r19, %r3;
	mov.b32 	%r14, 1;
	mov.u32 	%r20, %r14;
	@%p3 bra 	$L__BB0_8;
	cvta.to.global.u64 	%rd4, %rd5;
$L__BB0_4:
	mul.wide.s32 	%rd19, %r19, 4;
	add.s64 	%rd20, %rd4, %rd19;
	ld.global.u32 	%r5, [%rd20];
	mul.wide.s32 	%rd21, %r5, 4;
	add.s64 	%rd22, %rd3, %rd21;
	ld.global.u32 	%r15, [%rd22];
	setp.ne.s32 	%p4, %r15, 0;
	@%p4 bra 	$L__BB0_7;
	mul.wide.s32 	%rd23, %r5, 8;
	add.s64 	%rd24, %rd1, %rd23;
	ld.global.f64 	%fd2, [%rd24];
	setp.gt.f64 	%p5, %fd2, %fd1;
	mov.b32 	%r20, 0;
	@%p5 bra 	$L__BB0_8;
	setp.eq.f64 	%p6, %fd2, %fd1;
	setp.lt.s32 	%p7, %r5, %r1;
	and.pred  	%p8, %p7, %p6;
	@%p8 bra 	$L__BB0_8;
$L__BB0_7:
	add.s32 	%r19, %r19, 1;
	setp.ne.s32 	%p9, %r19, %r3;
	mov.u32 	%r20, %r14;
	@%p9 bra 	$L__BB0_4;
$L__BB0_8:
	add.s64 	%rd26, %rd2, %rd10;
	st.global.u32 	[%rd26], %r20;
	bra.uni 	$L__BB0_10;
$L__BB0_9:
	add.s64 	%rd13, %rd2, %rd10;
	mov.b32 	%r13, 0;
	st.global.u32 	[%rd13], %r13;
$L__BB0_10:
	ret;

}
	// .globl	_Z19kernelJPAssignColorPiPKdPKiS3_S3_S3_S_i
.visible .entry _Z19kernelJPAssignColorPiPKdPKiS3_S3_S3_S_i(
	.param .u64 .ptr .align 1 _Z19kernelJPAssignColorPiPKdPKiS3_S3_S3_S_i_param_0,
	.param .u64 .ptr .align 1 _Z19kernelJPAssignColorPiPKdPKiS3_S3_S3_S_i_param_1,
	.param .u64 .ptr .align 1 _Z19kernelJPAssignColorPiPKdPKiS3_S3_S3_S_i_param_2,
	.param .u64 .ptr .align 1 _Z19kernelJPAssignColorPiPKdPKiS3_S3_S3_S_i_param_3,
	.param .u64 .ptr .align 1 _Z19kernelJPAssignColorPiPKdPKiS3_S3_S3_S_i_param_4,
	.param .u64 .ptr .align 1 _Z19kernelJPAssignColorPiPKdPKiS3_S3_S3_S_i_param_5,
	.param .u64 .ptr .align 1 _Z19kernelJPAssignColorPiPKdPKiS3_S3_S3_S_i_param_6,
	.param .u32 _Z19kernelJPAssignColorPiPKdPKiS3_S3_S3_S_i_param_7
)
{
	.reg .pred 	%p<28>;
	.reg .b16 	%rs<2>;
	.reg .b32 	%r<60>;
	.reg .b64 	%rd<52>;

	ld.param.u64 	%rd12, [_Z19kernelJPAssignColorPiPKdPKiS3_S3_S3_S_i_param_0];
	ld.param.u64 	%rd10, [_Z19kernelJPAssignColorPiPKdPKiS3_S3_S3_S_i_param_2];
	ld.param.u64 	%rd13, [_Z19kernelJPAssignColorPiPKdPKiS3_S3_S3_S_i_param_3];
	ld.param.u64 	%rd11, [_Z19kernelJPAssignColorPiPKdPKiS3_S3_S3_S_i_param_4];
	ld.param.u64 	%rd14, [_Z19kernelJPAssignColorPiPKdPKiS3_S3_S3_S_i_param_6];
	ld.param.u32 	%r27, [_Z19kernelJPAssignColorPiPKdPKiS3_S3_S3_S_i_param_7];
	cvta.to.global.u64 	%rd1, %rd13;
	cvta.to.global.u64 	%rd2, %rd12;
	cvta.to.global.u64 	%rd3, %rd14;
	mov.u32 	%r28, %ntid.x;
	mov.u32 	%r29, %ctaid.x;
	mov.u32 	%r30, %tid.x;
	mad.lo.s32 	%r1, %r28, %r29, %r30;
	setp.ge.s32 	%p1, %r1, %r27;
	@%p1 bra 	$L__BB1_28;
	cvta.to.global.u64 	%rd15, %rd10;
	mul.wide.s32 	%rd16, %r1, 4;
	add.s64 	%rd17, %rd15, %rd16;
	ld.global.u32 	%r31, [%rd17];
	setp.ne.s32 	%p2, %r31, 1;
	@%p2 bra 	$L__BB1_28;
	ld.global.u32 	%r2, [%rd3];
	add.s32 	%r32, %r2, 2;
	mul.wide.s32 	%rd4, %r32, 4;
	{ // callseq 0, 0
	.param .b64 param0;
	st.param.b64 	[param0], %rd4;
	.param .b64 retval0;
	call.uni (retval0), 
	malloc, 
	(
	param0
	);
	ld.param.b64 	%rd18, [retval0];
	} // callseq 0
	setp.eq.s32 	%p3, %r32, 0;
	@%p3 bra 	$L__BB1_5;
	mov.b64 	%rd51, 0;
$L__BB1_4:
	add.s64 	%rd20, %rd18, %rd51;
	mov.b16 	%rs1, 0;
	st.u8 	[%rd20], %rs1;
	add.s64 	%rd51, %rd51, 1;
	setp.lt.u64 	%p4, %rd51, %rd4;
	@%p4 bra 	$L__BB1_4;
$L__BB1_5:
	cvta.to.global.u64 	%rd21, %rd11;
	add.s64 	%rd23, %rd21, %rd16;
	ld.global.u32 	%r3, [%rd23];
	ld.global.u32 	%r4, [%rd23+4];
	setp.ge.s32 	%p5, %r3, %r4;
	@%p5 bra 	$L__BB1_22;
	add.s32 	%r5, %r2, 1;
	sub.s32 	%r33, %r4, %r3;
	and.b32  	%r6, %r33, 3;
	setp.eq.s32 	%p6, %r6, 0;
	mov.u32 	%r55, %r3;
	@%p6 bra 	$L__BB1_11;
	neg.s32 	%r53, %r6;
	mov.u32 	%r55, %r3;
$L__BB1_8:
	.pragma "nounroll";
	mul.wide.s32 	%rd24, %r55, 4;
	add.s64 	%rd25, %rd1, %rd24;
	ld.global.u32 	%r34, [%rd25];
	mul.wide.s32 	%rd26, %r34, 4;
	add.s64 	%rd27, %rd2, %rd26;
	ld.global.u32 	%r35, [%rd27];
	setp.lt.s32 	%p7, %r35, 1;
	setp.gt.s32 	%p8, %r35, %r5;
	or.pred  	%p9, %p7, %p8;
	@%p9 bra 	$L__BB1_10;
	mul.wide.u32 	%rd28, %r35, 4;
	add.s64 	%rd29, %rd18, %rd28;
	mov.b32 	%r36, 1;
	st.u32 	[%rd29], %r36;
$L__BB1_10:
	add.s32 	%r55, %r55, 1;
	add.s32 	%r53, %r53, 1;
	setp.ne.s32 	%p10, %r53, 0;
	@%p10 bra 	$L__BB1_8;
$L__BB1_11:
	sub.s32 	%r37, %r3, %r4;
	setp.gt.u32 	%p11, %r37, -4;
	@%p11 bra 	$L__BB1_22;
	sub.s32 	%r56, %r55, %r4;
	add.s64 	%rd8, %rd1, 8;
$L__BB1_13:
	mul.wide.s32 	%rd30, %r55, 4;
	add.s64 	%rd9, %rd8, %rd30;
	ld.global.u32 	%r38, [%rd9+-8];
	mul.wide.s32 	%rd31, %r38, 4;
	add.s64 	%rd32, %rd2, %rd31;
	ld.global.u32 	%r39, [%rd32];
	setp.lt.s32 	%p12, %r39, 1;
	setp.gt.s32 	%p13, %r39, %r5;
	or.pred  	%p14, %p12, %p13;
	@%p14 bra 	$L__BB1_15;
	mul.wide.u32 	%rd33, %r39, 4;
	add.s64 	%rd34, %rd18, %rd33;
	mov.b32 	%r40, 1;
	st.u32 	[%rd34], %r40;
$L__BB1_15:
	ld.global.u32 	%r41, [%rd9+-4];
	mul.wide.s32 	%rd35, %r41, 4;
	add.s64 	%rd36, %rd2, %rd35;
	ld.global.u32 	%r42, [%rd36];
	setp.lt.s32 	%p15, %r42, 1;
	setp.gt.s32 	%p16, %r42, %r5;
	or.pred  	%p17, %p15, %p16;
	@%p17 bra 	$L__BB1_17;
	mul.wide.u32 	%rd37, %r42, 4;
	add.s64 	%rd38, %rd18, %rd37;
	mov.b32 	%r43, 1;
	st.u32 	[%rd38], %r43;
$L__BB1_17:
	ld.global.u32 	%r44, [%rd9];
	mul.wide.s32 	%rd39, %r44, 4;
	add.s64 	%rd40, %rd2, %rd39;
	ld.global.u32 	%r45, [%rd40];
	setp.lt.s32 	%p18, %r45, 1;
	setp.gt.s32 	%p19, %r45, %r5;
	or.pred  	%p20, %p18, %p19;
	@%p20 bra 	$L__BB1_19;
	mul.wide.u32 	%rd41, %r45, 4;
	add.s64 	%rd42, %rd18, %rd41;
	mov.b32 	%r46, 1;
	st.u32 	[%rd42], %r46;
$L__BB1_19:
	ld.global.u32 	%r47, [%rd9+4];
	mul.wide.s32 	%rd43, %r47, 4;
	add.s64 	%rd44, %rd2, %rd43;
	ld.global.u32 	%r48, [%rd44];
	setp.lt.s32 	%p21, %r48, 1;
	setp.gt.s32 	%p22, %r48, %r5;
	or.pred  	%p23, %p21, %p22;
	@%p23 bra 	$L__BB1_21;
	mul.wide.u32 	%rd45, %r48, 4;
	add.s64 	%rd46, %rd18, %rd45;
	mov.b32 	%r49, 1;
	st.u32 	[%rd46], %r49;
$L__BB1_21:
	add.s32 	%r55, %r55, 4;
	add.s32 	%r56, %r56, 4;
	setp.eq.s32 	%p24, %r56, 0;
	@%p24 bra 	$L__BB1_22;
	bra.uni 	$L__BB1_13;
$L__BB1_22:
	setp.lt.s32 	%p25, %r2, 1;
	@%p25 bra 	$L__BB1_26;
	mov.b32 	%r59, 1;
$L__BB1_24:
	mul.wide.u32 	%rd47, %r59, 4;
	add.s64 	%rd48, %rd18, %rd47;
	ld.u32 	%r51, [%rd48];
	setp.eq.s32 	%p26, %r51, 0;
	@%p26 bra 	$L__BB1_27;
	add.s32 	%r24, %r59, 1;
	setp.ne.s32 	%p27, %r59, %r2;
	mov.u32 	%r59, %r24;
	@%p27 bra 	$L__BB1_24;
$L__BB1_26:
	atom.global.add.u32 	%r52, [%rd3], 1;
	add.s32 	%r59, %r52, 1;
$L__BB1_27:
	add.s64 	%rd50, %rd2, %rd16;
	st.global.u32 	[%rd50], %r59;
	{ // callseq 1, 0
	.param .b64 param0;
	st.param.b64 	[param0], %rd18;
	call.uni 
	free, 
	(
	param0
	);
	} // callseq 1
$L__BB1_28:
	ret;

}


// ===== COMPILED SASS (sm_100) =====

	.target	sm_100

	.elftype	@"ET_EXEC"


//--------------------- .note.nv.tkinfo           --------------------------
	.section	.note.nv.tkinfo,"",@"SHT_NOTE"
	.sectionflags	@"SHF_NOTE_NV_TKINFO"
	.tkinfo
        /*0018*/ 	.word	0x00000002
        /*0030*/ 	.string	""
        /*0030*/ 	.string	"ptxas"
        /*0030*/ 	.string	"Cuda compilation tools, release 13.0, V13.0.88"
        /*0030*/ 	.string	"Build cuda_13.0.r13.0/compiler.36424714_0"
        /*0030*/ 	.string	"-arch sm_100 -m 64 "



//--------------------- .note.nv.cuinfo           --------------------------
	.section	.note.nv.cuinfo,"",@"SHT_NOTE"
	.sectionflags	@"SHF_NOTE_NV_CUINFO"
        /*0018*/ 	.short	0x0002
        /*001a*/ 	.short	0x0064
        /*001c*/ 	.short	0x0082
	.zero		2


//--------------------- .nv.info                  --------------------------
	.section	.nv.info,"",@"SHT_CUDA_INFO"
	.align	4


	//----- nvinfo : EIATTR_REGCOUNT
	.align		4
        /*0000*/ 	.byte	0x04, 0x2f
        /*0002*/ 	.short	(.L_1 - .L_0)
	.align		4
.L_0:
        /*0004*/ 	.word	index@(_Z15kernelJPFindMaxPKiPKdPiS0_S0_S0_i)
        /*0008*/ 	.word	0x00000014


	//----- nvinfo : EIATTR_FRAME_SIZE
	.align		4
.L_1:
        /*000c*/ 	.byte	0x04, 0x11
        /*000e*/ 	.short	(.L_3 - .L_2)
	.align		4
.L_2:
        /*0010*/ 	.word	index@(_Z15kernelJPFindMaxPKiPKdPiS0_S0_S0_i)
        /*0014*/ 	.word	0x00000000


	//----- nvinfo : EIATTR_REGCOUNT
	.align		4
.L_3:
        /*0018*/ 	.byte	0x04, 0x2f
        /*001a*/ 	.short	(.L_5 - .L_4)
	.align		4
.L_4:
        /*001c*/ 	.word	index@(_Z19kernelJPAssignColorPiPKdPKiS3_S3_S3_S_i)
        /*0020*/ 	.word	0x0000001a


	//----- nvinfo : EIATTR_FRAME_SIZE
	.align		4
.L_5:
        /*0024*/ 	.byte	0x04, 0x11
        /*0026*/ 	.short	(.L_7 - .L_6)
	.align		4
.L_6:
        /*0028*/ 	.word	index@(_Z19kernelJPAssignColorPiPKdPKiS3_S3_S3_S_i)
        /*002c*/ 	.word	0x00000000


	//----- nvinfo : EIATTR_MIN_STACK_SIZE
	.align		4
.L_7:
        /*0030*/ 	.byte	0x04, 0x12
        /*0032*/ 	.short	(.L_9 - .L_8)
	.align		4
.L_8:
        /*0034*/ 	.word	index@(_Z19kernelJPAssignColorPiPKdPKiS3_S3_S3_S_i)
        /*0038*/ 	.word	0x00000000


	//----- nvinfo : EIATTR_MIN_STACK_SIZE
	.align		4
.L_9:
        /*003c*/ 	.byte	0x04, 0x12
        /*003e*/ 	.short	(.L_11 - .L_10)
	.align		4
.L_10:
        /*0040*/ 	.word	index@(_Z15kernelJPFindMaxPKiPKdPiS0_S0_S0_i)
        /*0044*/ 	.word	0x00000000
.L_11:


//--------------------- .nv.compat                --------------------------
	.section	.nv.compat,"",@"SHT_CUDA_COMPAT_INFO"
	.align	4
        /*0000*/ 	.byte	0x02, 0x09, 0x00, 0x00, 0x02, 0x02, 0x01, 0x00, 0x02, 0x05, 0x05, 0x00, 0x03, 0x07, 0x01, 0x01
        /*0010*/ 	.byte	0x02, 0x03, 0x00, 0x00, 0x02, 0x06, 0x01, 0x00, 0x04, 0x0b, 0x08, 0x00, 0x01, 0x00, 0x00, 0x00
        /*0020*/ 	.byte	0x00, 0x00, 0x00, 0x00


//--------------------- .nv.info._Z19kernelJPAssignColorPiPKdPKiS3_S3_S3_S_i --------------------------
	.section	.nv.info._Z19kernelJPAssignColorPiPKdPKiS3_S3_S3_S_i,"",@"SHT_CUDA_INFO"
	.sectionflags	@""
	.align	4


	//----- nvinfo : EIATTR_CUDA_API_VERSION
	.align		4
        /*0000*/ 	.byte	0x04, 0x37
        /*0002*/ 	.short	(.L_13 - .L_12)
.L_12:
        /*0004*/ 	.word	0x00000082


	//----- nvinfo : EIATTR_KPARAM_INFO
	.align		4
.L_13:
        /*0008*/ 	.byte	0x04, 0x17
        /*000a*/ 	.short	(.L_15 - .L_14)
.L_14:
        /*000c*/ 	.word	0x00000000
        /*0010*/ 	.short	0x0007
        /*0012*/ 	.short	0x0038
        /*0014*/ 	.byte	0x00, 0xf0, 0x11, 0x00


	//----- nvinfo : EIATTR_KPARAM_INFO
	.align		4
.L_15:
        /*0018*/ 	.byte	0x04, 0x17
        /*001a*/ 	.short	(.L_17 - .L_16)
.L_16:
        /*001c*/ 	.word	0x00000000
        /*0020*/ 	.short	0x0006
        /*0022*/ 	.short	0x0030
        /*0024*/ 	.byte	0x00, 0xf5, 0x21, 0x00


	//----- nvinfo : EIATTR_KPARAM_INFO
	.align		4
.L_17:
        /*0028*/ 	.byte	0x04, 0x17
        /*002a*/ 	.short	(.L_19 - .L_18)
.L_18:
        /*002c*/ 	.word	0x00000000
        /*0030*/ 	.short	0x0005
        /*0032*/ 	.short	0x0028
        /*0034*/ 	.byte	0x00, 0xf5, 0x21, 0x00


	//----- nvinfo : EIATTR_KPARAM_INFO
	.align		4
.L_19:
        /*0038*/ 	.byte	0x04, 0x17
        /*003a*/ 	.short	(.L_21 - .L_20)
.L_20:
        /*003c*/ 	.word	0x00000000
        /*0040*/ 	.short	0x0004
        /*0042*/ 	.short	0x0020
        /*0044*/ 	.byte	0x00, 0xf5, 0x21, 0x00


	//----- nvinfo : EIATTR_KPARAM_INFO
	.align		4
.L_21:
        /*0048*/ 	.byte	0x04, 0x17
        /*004a*/ 	.short	(.L_23 - .L_22)
.L_22:
        /*004c*/ 	.word	0x00000000
        /*0050*/ 	.short	0x0003
        /*0052*/ 	.short	0x0018
        /*0054*/ 	.byte	0x00, 0xf5, 0x21, 0x00


	//----- nvinfo : EIATTR_KPARAM_INFO
	.align		4
.L_23:
        /*0058*/ 	.byte	0x04, 0x17
        /*005a*/ 	.short	(.L_25 - .L_24)
.L_24:
        /*005c*/ 	.word	0x00000000
        /*0060*/ 	.short	0x0002
        /*0062*/ 	.short	0x0010
        /*0064*/ 	.byte	0x00, 0xf5, 0x21, 0x00


	//----- nvinfo : EIATTR_KPARAM_INFO
	.align		4
.L_25:
        /*0068*/ 	.byte	0x04, 0x17
        /*006a*/ 	.short	(.L_27 - .L_26)
.L_26:
        /*006c*/ 	.word	0x00000000
        /*0070*/ 	.short	0x0001
        /*0072*/ 	.short	0x0008
        /*0074*/ 	.byte	0x00, 0xf5, 0x21, 0x00


	//----- nvinfo : EIATTR_KPARAM_INFO
	.align		4
.L_27:
        /*0078*/ 	.byte	0x04, 0x17
        /*007a*/ 	.short	(.L_29 - .L_28)
.L_28:
        /*007c*/ 	.word	0x00000000
        /*0080*/ 	.short	0x0000
        /*0082*/ 	.short	0x0000
        /*0084*/ 	.byte	0x00, 0xf5, 0x21, 0x00


	//----- nvinfo : EIATTR_SPARSE_MMA_MASK
	.align		4
.L_29:
        /*0088*/ 	.byte	0x03, 0x50
        /*008a*/ 	.short	0x0000


	//----- nvinfo : EIATTR_MAXREG_COUNT
	.align		4
        /*008c*/ 	.byte	0x03, 0x1b
        /*008e*/ 	.short	0x00ff


	//----- nvinfo : EIATTR_EXTERNS
	.align		4
        /*0090*/ 	.byte	0x04, 0x0f
        /*0092*/ 	.short	(.L_31 - .L_30)


	//   ....[0]....
	.align		4
.L_30:
        /*0094*/ 	.word	index@(malloc)


	//   ....[1]....
	.align		4
        /*0098*/ 	.word	index@(free)


	//----- nvinfo : EIATTR_MERCURY_ISA_VERSION
	.align		4
.L_31:
        /*009c*/ 	.byte	0x03, 0x5f
        /*009e*/ 	.short	0x0101


	//----- nvinfo : EIATTR_INT_WARP_WIDE_INSTR_OFFSETS
	.align		4
        /*00a0*/ 	.byte	0x04, 0x31
        /*00a2*/ 	.short	(.L_33 - .L_32)


	//   ....[0]....
.L_32:
        /*00a4*/ 	.word	0x00000ca0


	//   ....[1]....
        /*00a8*/ 	.word	0x00000d30


	//----- nvinfo : EIATTR_VRC_CTA_INIT_COUNT
	.align		4
.L_33:
        /*00ac*/ 	.byte	0x02, 0x4a
	.zero		1
	.zero		1


	//----- nvinfo : EIATTR_SYSCALL_OFFSETS
	.align		4
        /*00b0*/ 	.byte	0x04, 0x46
        /*00b2*/ 	.short	(.L_35 - .L_34)


	//   ....[0]....
.L_34:
        /*00b4*/ 	.word	0x00000170


	//   ....[1]....
        /*00b8*/ 	.word	0x00000dc0


	//----- nvinfo : EIATTR_EXIT_INSTR_OFFSETS
	.align		4
.L_35:
        /*00bc*/ 	.byte	0x04, 0x1c
        /*00be*/ 	.short	(.L_37 - .L_36)


	//   ....[0]....
.L_36:
        /*00c0*/ 	.word	0x00000070


	//   ....[1]....
        /*00c4*/ 	.word	0x000000d0


	//   ....[2]....
        /*00c8*/ 	.word	0x00000dd0


	//----- nvinfo : EIATTR_CRS_STACK_SIZE
	.align		4
.L_37:
        /*00cc*/ 	.byte	0x04, 0x1e
        /*00ce*/ 	.short	(.L_39 - .L_38)
.L_38:
        /*00d0*/ 	.word	0x00000000


	//----- nvinfo : EIATTR_CBANK_PARAM_SIZE
	.align		4
.L_39:
        /*00d4*/ 	.byte	0x03, 0x19
        /*00d6*/ 	.short	0x003c


	//----- nvinfo : EIATTR_PARAM_CBANK
	.align		4
        /*00d8*/ 	.byte	0x04, 0x0a
        /*00da*/ 	.short	(.L_41 - .L_40)
	.align		4
.L_40:
        /*00dc*/ 	.word	index@(.nv.constant0._Z19kernelJPAssignColorPiPKdPKiS3_S3_S3_S_i)
        /*00e0*/ 	.short	0x0380
        /*00e2*/ 	.short	0x003c


	//----- nvinfo : EIATTR_SW_WAR
	.align		4
.L_41:
        /*00e4*/ 	.byte	0x04, 0x36
        /*00e6*/ 	.short	(.L_43 - .L_42)
.L_42:
        /*00e8*/ 	.word	0x00000008
.L_43:


//--------------------- .nv.info._Z15kernelJPFindMaxPKiPKdPiS0_S0_S0_i --------------------------
	.section	.nv.info._Z15kernelJPFindMaxPKiPKdPiS0_S0_S0_i,"",@"SHT_CUDA_INFO"
	.sectionflags	@""
	.align	4


	//----- nvinfo : EIATTR_CUDA_API_VERSION
	.align		4
        /*0000*/ 	.byte	0x04, 0x37
        /*0002*/ 	.short	(.L_45 - .L_44)
.L_44:
        /*0004*/ 	.word	0x00000082


	//----- nvinfo : EIATTR_KPARAM_INFO
	.align		4
.L_45:
        /*0008*/ 	.byte	0x04, 0x17
        /*000a*/ 	.short	(.L_47 - .L_46)
.L_46:
        /*000c*/ 	.word	0x00000000
        /*0010*/ 	.short	0x0006
        /*0012*/ 	.short	0x0030
        /*0014*/ 	.byte	0x00, 0xf0, 0x11, 0x00


	//----- nvinfo : EIATTR_KPARAM_INFO
	.align		4
.L_47:
        /*0018*/ 	.byte	0x04, 0x17
        /*001a*/ 	.short	(.L_49 - .L_48)
.L_48:
        /*001c*/ 	.word	0x00000000
        /*0020*/ 	.short	0x0005
        /*0022*/ 	.short	0x0028
        /*0024*/ 	.byte	0x00, 0xf5, 0x21, 0x00


	//----- nvinfo : EIATTR_KPARAM_INFO
	.align		4
.L_49:
        /*0028*/ 	.byte	0x04, 0x17
        /*002a*/ 	.short	(.L_51 - .L_50)
.L_50:
        /*002c*/ 	.word	0x00000000
        /*0030*/ 	.short	0x0004
        /*0032*/ 	.short	0x0020
        /*0034*/ 	.byte	0x00, 0xf5, 0x21, 0x00


	//----- nvinfo : EIATTR_KPARAM_INFO
	.align		4
.L_51:
        /*0038*/ 	.byte	0x04, 0x17
        /*003a*/ 	.short	(.L_53 - .L_52)
.L_52:
        /*003c*/ 	.word	0x00000000
        /*0040*/ 	.short	0x0003
        /*0042*/ 	.short	0x0018
        /*0044*/ 	.byte	0x00, 0xf5, 0x21, 0x00


	//----- nvinfo : EIATTR_KPARAM_INFO
	.align		4
.L_53:
        /*0048*/ 	.byte	0x04, 0x17
        /*004a*/ 	.short	(.L_55 - .L_54)
.L_54:
        /*004c*/ 	.word	0x00000000
        /*0050*/ 	.short	0x0002
        /*0052*/ 	.short	0x0010
        /*0054*/ 	.byte	0x00, 0xf5, 0x21, 0x00


	//----- nvinfo : EIATTR_KPARAM_INFO
	.align		4
.L_55:
        /*0058*/ 	.byte	0x04, 0x17
        /*005a*/ 	.short	(.L_57 - .L_56)
.L_56:
        /*005c*/ 	.word	0x00000000
        /*0060*/ 	.short	0x0001
        /*0062*/ 	.short	0x0008
        /*0064*/ 	.byte	0x00, 0xf5, 0x21, 0x00


	//----- nvinfo : EIATTR_KPARAM_INFO
	.align		4
.L_57:
        /*0068*/ 	.byte	0x04, 0x17
        /*006a*/ 	.short	(.L_59 - .L_58)
.L_58:
        /*006c*/ 	.word	0x00000000
        /*0070*/ 	.short	0x0000
        /*0072*/ 	.short	0x0000
        /*0074*/ 	.byte	0x00, 0xf5, 0x21, 0x00


	//----- nvinfo : EIATTR_SPARSE_MMA_MASK
	.align		4
.L_59:
        /*0078*/ 	.byte	0x03, 0x50
        /*007a*/ 	.short	0x0000


	//----- nvinfo : EIATTR_MAXREG_COUNT
	.align		4
        /*007c*/ 	.byte	0x03, 0x1b
        /*007e*/ 	.short	0x00ff


	//----- nvinfo : EIATTR_MERCURY_ISA_VERSION
	.align		4
        /*0080*/ 	.byte	0x03, 0x5f
        /*0082*/ 	.short	0x0101


	//----- nvinfo : EIATTR_VRC_CTA_INIT_COUNT
	.align		4
        /*0084*/ 	.byte	0x02, 0x4a
	.zero		1
	.zero		1


	//----- nvinfo : EIATTR_EXIT_INSTR_OFFSETS
	.align		4
        /*0088*/ 	.byte	0x04, 0x1c
        /*008a*/ 	.short	(.L_61 - .L_60)


	//   ....[0]....
.L_60:
        /*008c*/ 	.word	0x00000070


	//   ....[1]....
        /*0090*/ 	.word	0x00000350


	//   ....[2]....
        /*0094*/ 	.word	0x00000390


	//----- nvinfo : EIATTR_CRS_STACK_SIZE
	.align		4
.L_61:
        /*0098*/ 	.byte	0x04, 0x1e
        /*009a*/ 	.short	(.L_63 - .L_62)
.L_62:
        /*009c*/ 	.word	0x00000000


	//----- nvinfo : EIATTR_CBANK_PARAM_SIZE
	.align		4
.L_63:
        /*00a0*/ 	.byte	0x03, 0x19
        /*00a2*/ 	.short	0x0034


	//----- nvinfo : EIATTR_PARAM_CBANK
	.align		4
        /*00a4*/ 	.byte	0x04, 0x0a
        /*00a6*/ 	.short	(.L_65 - .L_64)
	.align		4
.L_64:
        /*00a8*/ 	.word	index@(.nv.constant0._Z15kernelJPFindMaxPKiPKdPiS0_S0_S0_i)
        /*00ac*/ 	.short	0x0380
        /*00ae*/ 	.short	0x0034


	//----- nvinfo : EIATTR_SW_WAR
	.align		4
.L_65:
        /*00b0*/ 	.byte	0x04, 0x36
        /*00b2*/ 	.short	(.L_67 - .L_66)
.L_66:
        /*00b4*/ 	.word	0x00000008
.L_67:


//--------------------- .nv.callgraph             --------------------------
	.section	.nv.callgraph,"",@"SHT_CUDA_CALLGRAPH"
	.align	4
	.sectionentsize	8
	.align		4
        /*0000*/ 	.word	0x00000000
	.align		4
        /*0004*/ 	.word	0xffffffff
	.align		4
        /*0008*/ 	.word	index@(_Z19kernelJPAssignColorPiPKdPKiS3_S3_S3_S_i)
	.align		4
        /*000c*/ 	.word	index@(free)
	.align		4
        /*0010*/ 	.word	index@(_Z19kernelJPAssignColorPiPKdPKiS3_S3_S3_S_i)
	.align		4
        /*0014*/ 	.word	index@(malloc)
	.align		4
        /*0018*/ 	.word	0x00000000
	.align		4
        /*001c*/ 	.word	0xfffffffe
	.align		4
        /*0020*/ 	.word	0x00000000
	.align		4
        /*0024*/ 	.word	0xfffffffd
	.align		4
        /*0028*/ 	.word	0x00000000
	.align		4
        /*002c*/ 	.word	0xfffffffc


//--------------------- .nv.constant4             --------------------------
	.section	.nv.constant4,"a",@progbits
	.align	8
	.align		8
.nv.constant4:
        /*0000*/ 	.dword	malloc
	.align		8
        /*0008*/ 	.dword	free


//--------------------- .text._Z19kernelJPAssignColorPiPKdPKiS3_S3_S3_S_i --------------------------
	.section	.text._Z19kernelJPAssignColorPiPKdPKiS3_S3_S3_S_i,"ax",@progbits
	.align	128
        .global         _Z19kernelJPAssignColorPiPKdPKiS3_S3_S3_S_i
        .type           _Z19kernelJPAssignColorPiPKdPKiS3_S3_S3_S_i,@function
        .size           _Z19kernelJPAssignColorPiPKdPKiS3_S3_S3_S_i,(.L_x_23 - _Z19kernelJPAssignColorPiPKdPKiS3_S3_S3_S_i)
        .other          _Z19kernelJPAssignColorPiPKdPKiS3_S3_S3_S_i,@"STO_CUDA_ENTRY STV_DEFAULT"
_Z19kernelJPAssignColorPiPKdPKiS3_S3_S3_S_i:
.text._Z19kernelJPAssignColorPiPKdPKiS3_S3_S3_S_i:
[----:B------:R-:W0:Y:S01]  /*0000*/  LDC R1, c[0x0][0x37c] ;  /* 0x0000df00ff017b82 */ /* 0x000e220000000800 */
[----:B------:R-:W1:Y:S01]  /*0010*/  S2R R18, SR_CTAID.X ;  /* 0x0000000000127919 */ /* 0x000e620000002500 */
[----:B------:R-:W1:Y:S01]  /*0020*/  LDCU UR4, c[0x0][0x360] ;  /* 0x00006c00ff0477ac */ /* 0x000e620008000800 */
[----:B------:R-:W1:Y:S01]  /*0030*/  S2R R3, SR_TID.X ;  /* 0x0000000000037919 */ /* 0x000e620000002100 */
[----:B------:R-:W2:Y:S01]  /*0040*/  LDCU UR5, c[0x0][0x3b8] ;  /* 0x00007700ff0577ac */ /* 0x000ea20008000800 */
[----:B-1----:R-:W-:-:S05]  /*0050*/  IMAD R18, R18, UR4, R3 ;  /* 0x0000000412127c24 */ /* 0x002fca000f8e0203 */
[----:B--2---:R-:W-:-:S13]  /*0060*/  ISETP.GE.AND P0, PT, R18, UR5, PT ;  /* 0x0000000512007c0c */ /* 0x004fda000bf06270 */
[----:B0-----:R-:W-:Y:S05]  /*0070*/  @P0 EXIT ;  /* 0x000000000000094d */ /* 0x001fea0003800000 */
[----:B------:R-:W0:Y:S01]  /*0080*/  LDC.64 R2, c[0x0][0x390] ;  /* 0x0000e400ff027b82 */ /* 0x000e220000000a00 */
[----:B------:R-:W1:Y:S01]  /*0090*/  LDCU.64 UR36, c[0x0][0x358] ;  /* 0x00006b00ff2477ac */ /* 0x000e620008000a00 */
[----:B0-----:R-:W-:-:S06]  /*00a0*/  IMAD.WIDE R2, R18, 0x4, R2 ;  /* 0x0000000412027825 */ /* 0x001fcc00078e0202 */
[----:B-1----:R-:W2:Y:S02]  /*00b0*/  LDG.E R2, desc[UR36][R2.64] ;  /* 0x0000002402027981 */ /* 0x002ea4000c1e1900 */
[----:B--2---:R-:W-:-:S13]  /*00c0*/  ISETP.NE.AND P0, PT, R2, 0x1, PT ;  /* 0x000000010200780c */ /* 0x004fda0003f05270 */
[----:B------:R-:W-:Y:S05]  /*00d0*/  @P0 EXIT ;  /* 0x000000000000094d */ /* 0x000fea0003800000 */
[----:B------:R-:W0:Y:S02]  /*00e0*/  LDC.64 R2, c[0x0][0x3b0] ;  /* 0x0000ec00ff027b82 */ /* 0x000e240000000a00 */
[----:B0-----:R-:W2:Y:S01]  /*00f0*/  LDG.E R2, desc[UR36][R2.64] ;  /* 0x0000002402027981 */ /* 0x001ea2000c1e1900 */
[----:B------:R-:W-:-:S05]  /*0100*/  MOV R0, 0x0 ;  /* 0x0000000000007802 */ /* 0x000fca0000000f00 */
[----:B------:R0:W1:Y:S01]  /*0110*/  LDC.64 R6, c[0x4][R0] ;  /* 0x0100000000067b82 */ /* 0x0000620000000a00 */
[----:B--2---:R-:W-:-:S04]  /*0120*/  VIADD R19, R2, 0x2 ;  /* 0x0000000202137836 */ /* 0x004fc80000000000 */
[----:B------:R-:W-:-:S04]  /*0130*/  IMAD.WIDE R16, R19, 0x4, RZ ;  /* 0x0000000413107825 */ /* 0x000fc800078e02ff */
[----:B------:R-:W-:Y:S02]  /*0140*/  IMAD.MOV.U32 R4, RZ, RZ, R16 ;  /* 0x000000ffff047224 */ /* 0x000fe400078e0010 */
[----:B01----:R-:W-:-:S07]  /*0150*/  IMAD.MOV.U32 R5, RZ, RZ, R17 ;  /* 0x000000ffff057224 */ /* 0x003fce00078e0011 */
[----:B------:R-:W-:-:S07]  /*0160*/  LEPC R20, `(.L_x_0) ;  /* 0x000000001014794e */ /* 0x000fce0000000000 */
[----:B------:R-:W-:Y:S05]  /*0170*/  CALL.ABS.NOINC R6 ;  /* 0x0000000006007343 */ /* 0x000fea0003c00000 */
.L_x_0:
[----:B------:R-:W-:-:S13]  /*0180*/  ISETP.NE.AND P0, PT, R19, RZ, PT ;  /* 0x000000ff1300720c */ /* 0x000fda0003f05270 */
[----:B------:R-:W-:Y:S05]  /*0190*/  @!P0 BRA `(.L_x_1) ;  /* 0x0000000000c88947 */ /* 0x000fea0003800000 */
[----:B------:R-:W-:Y:S01]  /*01a0*/  ISETP.GT.U32.AND P0, PT, R16, RZ, PT ;  /* 0x000000ff1000720c */ /* 0x000fe20003f04070 */
[----:B------:R-:W-:Y:S02]  /*01b0*/  IMAD.MOV.U32 R9, RZ, RZ, RZ ;  /* 0x000000ffff097224 */ /* 0x000fe400078e00ff */
[----:B------:R-:W-:Y:S01]  /*01c0*/  IMAD.MOV.U32 R11, RZ, RZ, RZ ;  /* 0x000000ffff0b7224 */ /* 0x000fe200078e00ff */
[----:B------:R-:W-:-:S13]  /*01d0*/  ISETP.GT.U32.AND.EX P0, PT, R17, RZ, PT, P0 ;  /* 0x000000ff1100720c */ /* 0x000fda0003f04100 */
[----:B------:R-:W-:Y:S01]  /*01e0*/  @!P0 IADD3 R6, P1, PT, R4, R9, RZ ;  /* 0x0000000904068210 */ /* 0x000fe20007f3e0ff */
[----:B------:R-:W-:-:S04]  /*01f0*/  @!P0 IMAD.MOV.U32 R9, RZ, RZ, 0x1 ;  /* 0x00000001ff098424 */ /* 0x000fc800078e00ff */
[----:B------:R-:W-:Y:S01]  /*0200*/  @!P0 IMAD.X R7, R5, 0x1, R11, P1 ;  /* 0x0000000105078824 */ /* 0x000fe200008e060b */
[CC--:B------:R-:W-:Y:S01]  /*0210*/  IADD3 R0, P3, PT, R16.reuse, -R9.reuse, RZ ;  /* 0x8000000910007210 */ /* 0x0c0fe20007f7e0ff */
[----:B------:R-:W-:Y:S01]  /*0220*/  @!P0 IMAD.MOV.U32 R11, RZ, RZ, RZ ;  /* 0x000000ffff0b8224 */ /* 0x000fe200078e00ff */
[----:B------:R-:W-:Y:S02]  /*0230*/  ISETP.GT.U32.AND P2, PT, R16, R9, PT ;  /* 0x000000091000720c */ /* 0x000fe40003f44070 */
[----:B------:R-:W-:Y:S01]  /*0240*/  ISETP.LE.U32.AND P1, PT, R0, 0x3, PT ;  /* 0x000000030000780c */ /* 0x000fe20003f23070 */
[C---:B------:R-:W-:Y:S01]  /*0250*/  IMAD.X R0, R17.reuse, 0x1, ~R11, P3 ;  /* 0x0000000111007824 */ /* 0x040fe200018e0e0b */
[----:B------:R0:W-:Y:S01]  /*0260*/  @!P0 ST.E.U8 desc[UR36][R6.64], RZ ;  /* 0x000000ff06008985 */ /* 0x0001e2000c101124 */
[----:B------:R-:W-:-:S04]  /*0270*/  ISETP.GT.U32.AND.EX P2, PT, R17, R11, PT, P2 ;  /* 0x0000000b1100720c */ /* 0x000fc80003f44120 */
[----:B------:R-:W-:-:S13]  /*0280*/  ISETP.LE.U32.OR.EX P1, PT, R0, RZ, !P2, P1 ;  /* 0x000000ff0000720c */ /* 0x000fda0005723510 */
[----:B0-----:R-:W-:Y:S05]  /*0290*/  @P1 BRA `(.L_x_2) ;  /* 0x0000000000401947 */ /* 0x001fea0003800000 */
[----:B------:R-:W-:Y:S01]  /*02a0*/  IADD3 R0, P1, PT, R16, -0x3, RZ ;  /* 0xfffffffd10007810 */ /* 0x000fe20007f3e0ff */
[----:B------:R-:W-:Y:S01]  /*02b0*/  BSSY.RECONVERGENT B0, `(.L_x_2) ;  /* 0x000000e000007945 */ /* 0x000fe20003800200 */
[----:B------:R-:W-:Y:S02]  /*02c0*/  PLOP3.LUT P0, PT, PT, PT, PT, 0x8, 0x80 ;  /* 0x000000000080781c */ /* 0x000fe40003f0e170 */
[----:B------:R-:W-:-:S11]  /*02d0*/  IADD3.X R3, PT, PT, R17, -0x1, RZ, P1, !PT ;  /* 0xffffffff11037810 */ /* 0x000fd60000ffe4ff */
.L_x_3:
[----:B0-----:R-:W-:Y:S02]  /*02e0*/  IADD3 R6, P1, PT, R4, R9, RZ ;  /* 0x0000000904067210 */ /* 0x001fe40007f3e0ff */
[----:B------:R-:W-:-:S03]  /*02f0*/  IADD3 R9, P2, PT, R9, 0x4, RZ ;  /* 0x0000000409097810 */ /* 0x000fc60007f5e0ff */
[--C-:B------:R-:W-:Y:S01]  /*0300*/  IMAD.X R7, R5, 0x1, R11.reuse, P1 ;  /* 0x0000000105077824 */ /* 0x100fe200008e060b */
[----:B------:R-:W-:Y:S01]  /*0310*/  ISETP.GE.U32.AND P1, PT, R9, R0, PT ;  /* 0x000000000900720c */ /* 0x000fe20003f26070 */
[----:B------:R-:W-:-:S03]  /*0320*/  IMAD.X R11, RZ, RZ, R11, P2 ;  /* 0x000000ffff0b7224 */ /* 0x000fc600010e060b */
[----:B------:R0:W-:Y:S02]  /*0330*/  ST.E.U8 desc[UR36][R6.64], RZ ;  /* 0x000000ff06007985 */ /* 0x0001e4000c101124 */
[----:B------:R-:W-:Y:S02]  /*0340*/  ISETP.GE.U32.AND.EX P1, PT, R11, R3, PT, P1 ;  /* 0x000000030b00720c */ /* 0x000fe40003f26110 */
[----:B------:R0:W-:Y:S04]  /*0350*/  ST.E.U8 desc[UR36][R6.64+0x1], RZ ;  /* 0x000001ff06007985 */ /* 0x0001e8000c101124 */
[----:B------:R0:W-:Y:S04]  /*0360*/  ST.E.U8 desc[UR36][R6.64+0x2], RZ ;  /* 0x000002ff06007985 */ /* 0x0001e8000c101124 */
[----:B------:R0:W-:Y:S03]  /*0370*/  ST.E.U8 desc[UR36][R6.64+0x3], RZ ;  /* 0x000003ff06007985 */ /* 0x0001e6000c101124 */
[----:B------:R-:W-:Y:S05]  /*0380*/  @!P1 BRA `(.L_x_3) ;  /* 0xfffffffc00d49947 */ /* 0x000fea000383ffff */
[----:B------:R-:W-:Y:S05]  /*0390*/  BSYNC.RECONVERGENT B0 ;  /* 0x0000000000007941 */ /* 0x000fea0003800200 */
.L_x_2:
[CC--:B------:R-:W-:Y:S02]  /*03a0*/  IADD3 R0, P3, PT, R16.reuse, -R9.reuse, RZ ;  /* 0x8000000910007210 */ /* 0x0c0fe40007f7e0ff */
[----:B------:R-:W-:Y:S02]  /*03b0*/  ISETP.GT.U32.AND P2, PT, R16, R9, PT ;  /* 0x000000091000720c */ /* 0x000fe40003f44070 */
[----:B------:R-:W-:Y:S01]  /*03c0*/  ISETP.LE.U32.AND P1, PT, R0, 0x1, PT ;  /* 0x000000010000780c */ /* 0x000fe20003f23070 */
[C---:B------:R-:W-:Y:S01]  /*03d0*/  IMAD.X R0, R17.reuse, 0x1, ~R11, P3 ;  /* 0x0000000111007824 */ /* 0x040fe200018e0e0b */
[----:B------:R-:W-:-:S04]  /*03e0*/  ISETP.GT.U32.AND.EX P2, PT, R17, R11, PT, P2 ;  /* 0x0000000b1100720c */ /* 0x000fc80003f44120 */
[----:B------:R-:W-:-:S13]  /*03f0*/  ISETP.LE.U32.OR.EX P1, PT, R0, RZ, !P2, P1 ;  /* 0x000000ff0000720c */ /* 0x000fda0005723510 */
[----:B------:R-:W-:Y:S02]  /*0400*/  @!P1 IADD3 R12, P3, PT, R4, R9, RZ ;  /* 0x00000009040c9210 */ /* 0x000fe40007f7e0ff */
[----:B------:R-:W-:Y:S02]  /*0410*/  @!P1 IADD3 R9, P2, PT, R9, 0x2, RZ ;  /* 0x0000000209099810 */ /* 0x000fe40007f5e0ff */
[----:B------:R-:W-:Y:S01]  /*0420*/  @!P1 PLOP3.LUT P0, PT, PT, PT, PT, 0x8, 0x80 ;  /* 0x000000000080981c */ /* 0x000fe20003f0e170 */
[--C-:B------:R-:W-:Y:S02]  /*0430*/  @!P1 IMAD.X R13, R5, 0x1, R11.reuse, P3 ;  /* 0x00000001050d9824 */ /* 0x100fe400018e060b */
[----:B------:R-:W-:Y:S01]  /*0440*/  @!P1 IMAD.X R11, RZ, RZ, R11, P2 ;  /* 0x000000ffff0b9224 */ /* 0x000fe200010e060b */
[----:B------:R-:W-:Y:S02]  /*0450*/  ISETP.LT.U32.AND P2, PT, R9, R16, PT ;  /* 0x000000100900720c */ /* 0x000fe40003f41070 */
[----:B------:R1:W-:Y:S02]  /*0460*/  @!P1 ST.E.U8 desc[UR36][R12.64], RZ ;  /* 0x000000ff0c009985 */ /* 0x0003e4000c101124 */
[----:B------:R-:W-:-:S02]  /*0470*/  ISETP.LT.U32.OR.EX P0, PT, R11, R17, P0, P2 ;  /* 0x000000110b00720c */ /* 0x000fc40000701520 */
[----:B------:R1:W-:Y:S11]  /*0480*/  @!P1 ST.E.U8 desc[UR36][R12.64+0x1], RZ ;  /* 0x000001ff0c009985 */ /* 0x0003f6000c101124 */
[----:B0-----:R-:W-:-:S05]  /*0490*/  @P0 IADD3 R6, P2, PT, R4, R9, RZ ;  /* 0x0000000904060210 */ /* 0x001fca0007f5e0ff */
[----:B------:R-:W-:-:S05]  /*04a0*/  @P0 IMAD.X R7, R5, 0x1, R11, P2 ;  /* 0x0000000105070824 */ /* 0x000fca00010e060b */
[----:B------:R1:W-:Y:S03]  /*04b0*/  @P0 ST.E.U8 desc[UR36][R6.64], RZ ;  /* 0x000000ff06000985 */ /* 0x0003e6000c101124 */
.L_x_1:
[----:B-1----:R-:W0:Y:S02]  /*04c0*/  LDC.64 R6, c[0x0][0x3a0] ;  /* 0x0000e800ff067b82 */ /* 0x002e240000000a00 */
[----:B0-----:R-:W-:-:S05]  /*04d0*/  IMAD.WIDE R6, R18, 0x4, R6 ;  /* 0x0000000412067825 */ /* 0x001fca00078e0206 */
[----:B------:R-:W2:Y:S04]  /*04e0*/  LDG.E R3, desc[UR36][R6.64] ;  /* 0x0000002406037981 */ /* 0x000ea8000c1e1900 */
[----:B------:R-:W2:Y:S01]  /*04f0*/  LDG.E R8, desc[UR36][R6.64+0x4] ;  /* 0x0000042406087981 */ /* 0x000ea2000c1e1900 */
[----:B------:R-:W-:Y:S01]  /*0500*/  BSSY.RECONVERGENT B0, `(.L_x_4) ;  /* 0x000006d000007945 */ /* 0x000fe20003800200 */
[----:B--2---:R-:W-:-:S13]  /*0510*/  ISETP.GE.AND P0, PT, R3, R8, PT ;  /* 0x000000080300720c */ /* 0x004fda0003f06270 */
[----:B------:R-:W-:Y:S05]  /*0520*/  @P0 BRA `(.L_x_5) ;  /* 0x0000000400a80947 */ /* 0x000fea0003800000 */
[----:B------:R-:W-:Y:S01]  /*0530*/  IMAD.IADD R0, R8, 0x1, -R3 ;  /* 0x0000000108007824 */ /* 0x000fe200078e0a03 */
[----:B------:R-:W-:Y:S01]  /*0540*/  BSSY.RECONVERGENT B1, `(.L_x_6) ;  /* 0x0000016000017945 */ /* 0x000fe20003800200 */
[----:B------:R-:W-:-:S03]  /*0550*/  IMAD.IADD R6, R3, 0x1, -R8 ;  /* 0x0000000103067824 */ /* 0x000fc600078e0a08 */
[----:B------:R-:W-:Y:S01]  /*0560*/  LOP3.LUT P0, R9, R0, 0x3, RZ, 0xc0, !PT ;  /* 0x0000000300097812 */ /* 0x000fe2000780c0ff */
[----:B------:R-:W-:Y:S01]  /*0570*/  VIADD R0, R2, 0x1 ;  /* 0x0000000102007836 */ /* 0x000fe20000000000 */
[----:B------:R-:W-:-:S11]  /*0580*/  ISETP.GT.U32.AND P1, PT, R6, -0x4, PT ;  /* 0xfffffffc0600780c */ /* 0x000fd60003f24070 */
[----:B------:R-:W-:Y:S05]  /*0590*/  @!P0 BRA `(.L_x_7) ;  /* 0x0000000000408947 */ /* 0x000fea0003800000 */
[----:B------:R-:W0:Y:S01]  /*05a0*/  LDC.64 R6, c[0x0][0x380] ;  /* 0x0000e000ff067b82 */ /* 0x000e220000000a00 */
[----:B------:R-:W-:-:S07]  /*05b0*/  IMAD.MOV R9, RZ, RZ, -R9 ;  /* 0x000000ffff097224 */ /* 0x000fce00078e0a09 */
[----:B------:R-:W1:Y:S02]  /*05c0*/  LDC.64 R10, c[0x0][0x398] ;  /* 0x0000e600ff0a7b82 */ /* 0x000e640000000a00 */
.L_x_8:
[----:B-1----:R-:W-:-:S06]  /*05d0*/  IMAD.WIDE R12, R3, 0x4, R10 ;  /* 0x00000004030c7825 */ /* 0x002fcc00078e020a */
[----:B------:R-:W0:Y:S02]  /*05e0*/  LDG.E R13, desc[UR36][R12.64] ;  /* 0x000000240c0d7981 */ /* 0x000e24000c1e1900 */
[----:B0-----:R-:W-:-:S06]  /*05f0*/  IMAD.WIDE R14, R13, 0x4, R6 ;  /* 0x000000040d0e7825 */ /* 0x001fcc00078e0206 */
[----:B------:R-:W2:Y:S01]  /*0600*/  LDG.E R15, desc[UR36][R14.64] ;  /* 0x000000240e0f7981 */ /* 0x000ea2000c1e1900 */
[----:B------:R-:W-:Y:S02]  /*0610*/  VIADD R9, R9, 0x1 ;  /* 0x0000000109097836 */ /* 0x000fe40000000000 */
[----:B------:R-:W-:Y:S01]  /*0620*/  VIADD R3, R3, 0x1 ;  /* 0x0000000103037836 */ /* 0x000fe20000000000 */
[----:B--2---:R-:W-:-:S04]  /*0630*/  ISETP.GT.AND P0, PT, R15, R0, PT ;  /* 0x000000000f00720c */ /* 0x004fc80003f04270 */
[----:B------:R-:W-:-:S13]  /*0640*/  ISETP.LT.OR P0, PT, R15, 0x1, P0 ;  /* 0x000000010f00780c */ /* 0x000fda0000701670 */
[----:B------:R-:W-:-:S04]  /*0650*/  @!P0 IMAD.WIDE.U32 R16, R15, 0x4, R4 ;  /* 0x000000040f108825 */ /* 0x000fc800078e0004 */
[----:B------:R-:W-:-:S05]  /*0660*/  @!P0 IMAD.MOV.U32 R19, RZ, RZ, 0x1 ;  /* 0x00000001ff138424 */ /* 0x000fca00078e00ff */
[----:B------:R2:W-:Y:S01]  /*0670*/  @!P0 ST.E desc[UR36][R16.64], R19 ;  /* 0x0000001310008985 */ /* 0x0005e2000c101924 */
[----:B------:R-:W-:-:S13]  /*0680*/  ISETP.NE.AND P0, PT, R9, RZ, PT ;  /* 0x000000ff0900720c */ /* 0x000fda0003f05270 */
[----:B--2---:R-:W-:Y:S05]  /*0690*/  @P0 BRA `(.L_x_8) ;  /* 0xfffffffc00cc0947 */ /* 0x004fea000383ffff */
.L_x_7:
[----:B------:R-:W-:Y:S05]  /*06a0*/  BSYNC.RECONVERGENT B1 ;  /* 0x0000000000017941 */ /* 0x000fea0003800200 */
.L_x_6:
[----:B------:R-:W-:Y:S05]  /*06b0*/  @P1 BRA `(.L_x_5) ;  /* 0x0000000400441947 */ /* 0x000fea0003800000 */
[----:B------:R-:W0:Y:S01]  /*06c0*/  LDCU.64 UR4, c[0x0][0x398] ;  /* 0x00007300ff0477ac */ /* 0x000e220008000a00 */
[----:B------:R-:W1:Y:S01]  /*06d0*/  LDC.64 R10, c[0x0][0x380] ;  /* 0x0000e000ff0a7b82 */ /* 0x000e620000000a00 */
[----:B0-----:R-:W-:-:S04]  /*06e0*/  UIADD3 UR4, UP0, UPT, UR4, 0x8, URZ ;  /* 0x0000000804047890 */ /* 0x001fc8000ff1e0ff */
[----:B------:R-:W-:Y:S02]  /*06f0*/  UIADD3.X UR5, UPT, UPT, URZ, UR5, URZ, UP0, !UPT ;  /* 0x00000005ff057290 */ /* 0x000fe400087fe4ff */
[----:B------:R-:W-:-:S04]  /*0700*/  IMAD.U32 R6, RZ, RZ, UR4 ;  /* 0x00000004ff067e24 */ /* 0x000fc8000f8e00ff */
[----:B------:R-:W-:Y:S02]  /*0710*/  IMAD.U32 R7, RZ, RZ, UR5 ;  /* 0x00000005ff077e24 */ /* 0x000fe4000f8e00ff */
[----:B------:R-:W-:-:S05]  /*0720*/  IMAD.WIDE R12, R3, 0x4, R6 ;  /* 0x00000004030c7825 */ /* 0x000fca00078e0206 */
[----:B------:R-:W1:Y:S02]  /*0730*/  LDG.E R15, desc[UR36][R12.64+-0x8] ;  /* 0xfffff8240c0f7981 */ /* 0x000e64000c1e1900 */
[----:B-1----:R-:W-:-:S06]  /*0740*/  IMAD.WIDE R14, R15, 0x4, R10 ;  /* 0x000000040f0e7825 */ /* 0x002fcc00078e020a */
[----:B------:R-:W2:Y:S02]  /*0750*/  LDG.E R15, desc[UR36][R14.64] ;  /* 0x000000240e0f7981 */ /* 0x000ea4000c1e1900 */
[----:B--2---:R-:W-:-:S04]  /*0760*/  ISETP.GT.AND P0, PT, R15, R0, PT ;  /* 0x000000000f00720c */ /* 0x004fc80003f04270 */
[----:B------:R-:W-:-:S13]  /*0770*/  ISETP.LT.OR P0, PT, R15, 0x1, P0 ;  /* 0x000000010f00780c */ /* 0x000fda0000701670 */
[----:B------:R-:W-:-:S04]  /*0780*/  @!P0 IMAD.WIDE.U32 R16, R15, 0x4, R4 ;  /* 0x000000040f108825 */ /* 0x000fc800078e0004 */
[----:B------:R-:W-:-:S05]  /*0790*/  @!P0 IMAD.MOV.U32 R9, RZ, RZ, 0x1 ;  /* 0x00000001ff098424 */ /* 0x000fca00078e00ff */
[----:B------:R0:W-:Y:S04]  /*07a0*/  @!P0 ST.E desc[UR36][R16.64], R9 ;  /* 0x0000000910008985 */ /* 0x0001e8000c101924 */
[----:B------:R-:W2:Y:S02]  /*07b0*/  LDG.E R21, desc[UR36][R12.64+-0x4] ;  /* 0xfffffc240c157981 */ /* 0x000ea4000c1e1900 */
[----:B--2---:R-:W-:-:S06]  /*07c0*/  IMAD.WIDE R20, R21, 0x4, R10 ;  /* 0x0000000415147825 */ /* 0x004fcc00078e020a */
        /* <DEDUP_REMOVED lines=11> */
[----:B0-----:R-:W-:-:S04]  /*0880*/  @!P0 IMAD.WIDE.U32 R16, R23, 0x4, R4 ;  /* 0x0000000417108825 */ /* 0x001fc800078e0004 */
[----:B------:R-:W-:-:S05]  /*0890*/  @!P0 IMAD.MOV.U32 R21, RZ, RZ, 0x1 ;  /* 0x00000001ff158424 */ /* 0x000fca00078e00ff */
[----:B------:R0:W-:Y:S04]  /*08a0*/  @!P0 ST.E desc[UR36][R16.64], R21 ;  /* 0x0000001510008985 */ /* 0x0001e8000c101924 */
[----:B------:R-:W2:Y:S02]  /*08b0*/  LDG.E R9, desc[UR36][R12.64+0x4] ;  /* 0x000004240c097981 */ /* 0x000ea4000c1e1900 */
[----:B--2---:R-:W-:-:S06]  /*08c0*/  IMAD.WIDE R10, R9, 0x4, R10 ;  /* 0x00000004090a7825 */ /* 0x004fcc00078e020a */
[----:B------:R-:W2:Y:S01]  /*08d0*/  LDG.E R11, desc[UR36][R10.64] ;  /* 0x000000240a0b7981 */ /* 0x000ea2000c1e1900 */
[----:B------:R-:W-:Y:S02]  /*08e0*/  IADD3 R12, PT, PT, R3, 0x4, -R8 ;  /* 0x00000004030c7810 */ /* 0x000fe40007ffe808 */
[----:B--2---:R-:W-:-:S04]  /*08f0*/  ISETP.GT.AND P0, PT, R11, R0, PT ;  /* 0x000000000b00720c */ /* 0x004fc80003f04270 */
[----:B------:R-:W-:-:S13]  /*0900*/  ISETP.LT.OR P0, PT, R11, 0x1, P0 ;  /* 0x000000010b00780c */ /* 0x000fda0000701670 */
[----:B-1----:R-:W-:-:S04]  /*0910*/  @!P0 IMAD.WIDE.U32 R14, R11, 0x4, R4 ;  /* 0x000000040b0e8825 */ /* 0x002fc800078e0004 */
[----:B------:R-:W-:-:S05]  /*0920*/  @!P0 IMAD.MOV.U32 R9, RZ, RZ, 0x1 ;  /* 0x00000001ff098424 */ /* 0x000fca00078e00ff */
[----:B------:R0:W-:Y:S01]  /*0930*/  @!P0 ST.E desc[UR36][R14.64], R9 ;  /* 0x000000090e008985 */ /* 0x0001e2000c101924 */
[----:B------:R-:W-:-:S13]  /*0940*/  ISETP.NE.AND P0, PT, R12, RZ, PT ;  /* 0x000000ff0c00720c */ /* 0x000fda0003f05270 */
[----:B0-----:R-:W-:Y:S05]  /*0950*/  @!P0 BRA `(.L_x_5) ;  /* 0x00000000009c8947 */ /* 0x001fea0003800000 */
[----:B------:R-:W0:Y:S01]  /*0960*/  LDC.64 R8, c[0x0][0x380] ;  /* 0x0000e000ff087b82 */ /* 0x000e220000000a00 */
[----:B------:R-:W-:-:S07]  /*0970*/  VIADD R3, R3, 0x4 ;  /* 0x0000000403037836 */ /* 0x000fce0000000000 */
.L_x_9:
[----:B------:R-:W-:-:S05]  /*0980*/  IMAD.WIDE R10, R3, 0x4, R6 ;  /* 0x00000004030a7825 */ /* 0x000fca00078e0206 */
[----:B------:R-:W0:Y:S02]  /*0990*/  LDG.E R15, desc[UR36][R10.64+-0x8] ;  /* 0xfffff8240a0f7981 */ /* 0x000e24000c1e1900 */
[----:B0-----:R-:W-:-:S06]  /*09a0*/  IMAD.WIDE R14, R15, 0x4, R8 ;  /* 0x000000040f0e7825 */ /* 0x001fcc00078e0208 */
        /* <DEDUP_REMOVED lines=22> */
[----:B------:R-:W3:Y:S02]  /*0b10*/  LDG.E R17, desc[UR36][R10.64+0x4] ;  /* 0x000004240a117981 */ /* 0x000ee4000c1e1900 */
[----:B---3--:R-:W-:-:S06]  /*0b20*/  IMAD.WIDE R16, R17, 0x4, R8 ;  /* 0x0000000411107825 */ /* 0x008fcc00078e0208 */
[----:B------:R-:W3:Y:S01]  /*0b30*/  LDG.E R17, desc[UR36][R16.64] ;  /* 0x0000002410117981 */ /* 0x000ee2000c1e1900 */
[----:B------:R-:W-:Y:S02]  /*0b40*/  VIADD R12, R12, 0x4 ;  /* 0x000000040c0c7836 */ /* 0x000fe40000000000 */
[----:B------:R-:W-:Y:S01]  /*0b50*/  VIADD R3, R3, 0x4 ;  /* 0x0000000403037836 */ /* 0x000fe20000000000 */
[----:B---3--:R-:W-:-:S04]  /*0b60*/  ISETP.GT.AND P0, PT, R17, R0, PT ;  /* 0x000000001100720c */ /* 0x008fc80003f04270 */
[----:B------:R-:W-:-:S13]  /*0b70*/  ISETP.LT.OR P0, PT, R17, 0x1, P0 ;  /* 0x000000011100780c */ /* 0x000fda0000701670 */
[----:B------:R-:W-:-:S04]  /*0b80*/  @!P0 IMAD.WIDE.U32 R14, R17, 0x4, R4 ;  /* 0x00000004110e8825 */ /* 0x000fc800078e0004 */
[----:B-1----:R-:W-:-:S05]  /*0b90*/  @!P0 IMAD.MOV.U32 R19, RZ, RZ, 0x1 ;  /* 0x00000001ff138424 */ /* 0x002fca00078e00ff */
[----:B------:R2:W-:Y:S01]  /*0ba0*/  @!P0 ST.E desc[UR36][R14.64], R19 ;  /* 0x000000130e008985 */ /* 0x0005e2000c101924 */
[----:B------:R-:W-:-:S13]  /*0bb0*/  ISETP.NE.AND P0, PT, R12, RZ, PT ;  /* 0x000000ff0c00720c */ /* 0x000fda0003f05270 */
[----:B--2---:R-:W-:Y:S05]  /*0bc0*/  @P0 BRA `(.L_x_9) ;  /* 0xfffffffc006c0947 */ /* 0x004fea000383ffff */
.L_x_5:
[----:B------:R-:W-:Y:S05]  /*0bd0*/  BSYNC.RECONVERGENT B0 ;  /* 0x0000000000007941 */ /* 0x000fea0003800200 */
.L_x_4:
[----:B------:R-:W-:Y:S01]  /*0be0*/  ISETP.GE.AND P0, PT, R2, 0x1, PT ;  /* 0x000000010200780c */ /* 0x000fe20003f06270 */
[----:B------:R-:W-:-:S12]  /*0bf0*/  BSSY.RECONVERGENT B0, `(.L_x_10) ;  /* 0x0000016000007945 */ /* 0x000fd80003800200 */
[----:B------:R-:W-:Y:S05]  /*0c00*/  @!P0 BRA `(.L_x_11) ;  /* 0x0000000000208947 */ /* 0x000fea0003800000 */
[----:B------:R-:W-:-:S07]  /*0c10*/  IMAD.MOV.U32 R3, RZ, RZ, 0x1 ;  /* 0x00000001ff037424 */ /* 0x000fce00078e00ff */
.L_x_13:
[----:B------:R-:W-:-:S06]  /*0c20*/  IMAD.WIDE.U32 R6, R3, 0x4, R4 ;  /* 0x0000000403067825 */ /* 0x000fcc00078e0004 */
[----:B------:R-:W2:Y:S02]  /*0c30*/  LD.E R6, desc[UR36][R6.64] ;  /* 0x0000002406067980 */ /* 0x000ea4000c101900 */
[----:B--2---:R-:W-:-:S13]  /*0c40*/  ISETP.NE.AND P0, PT, R6, RZ, PT ;  /* 0x000000ff0600720c */ /* 0x004fda0003f05270 */
[----:B------:R-:W-:Y:S05]  /*0c50*/  @!P0 BRA `(.L_x_12) ;  /* 0x00000000003c8947 */ /* 0x000fea0003800000 */
[C---:B------:R-:W-:Y:S01]  /*0c60*/  ISETP.NE.AND P0, PT, R3.reuse, R2, PT ;  /* 0x000000020300720c */ /* 0x040fe20003f05270 */
[----:B------:R-:W-:-:S12]  /*0c70*/  VIADD R3, R3, 0x1 ;  /* 0x0000000103037836 */ /* 0x000fd80000000000 */
[----:B------:R-:W-:Y:S05]  /*0c80*/  @P0 BRA `(.L_x_13) ;  /* 0xfffffffc00e40947 */ /* 0x000fea000383ffff */
.L_x_11:
[----:B------:R-:W0:Y:S01]  /*0c90*/  S2R R3, SR_LANEID ;  /* 0x0000000000037919 */ /* 0x000e220000000000 */
[----:B------:R-:W-:Y:S01]  /*0ca0*/  VOTEU.ANY UR4, UPT, PT ;  /* 0x0000000000047886 */ /* 0x000fe200038e0100 */
[----:B------:R-:W1:Y:S01]  /*0cb0*/  LDC.64 R6, c[0x0][0x3b0] ;  /* 0x0000ec00ff067b82 */ /* 0x000e620000000a00 */
[----:B------:R-:W0:Y:S08]  /*0cc0*/  FLO.U32 R0, UR4 ;  /* 0x0000000400007d00 */ /* 0x000e3000080e0000 */
[----:B------:R-:W1:Y:S01]  /*0cd0*/  POPC R9, UR4 ;  /* 0x0000000400097d09 */ /* 0x000e620008000000 */
[----:B0-----:R-:W-:-:S13]  /*0ce0*/  ISETP.EQ.U32.AND P0, PT, R0, R3, PT ;  /* 0x000000030000720c */ /* 0x001fda0003f02070 */
[----:B-1----:R-:W2:Y:S01]  /*0cf0*/  @P0 ATOMG.E.ADD.STRONG.GPU PT, R7, desc[UR36][R6.64], R9 ;  /* 0x80000009060709a8 */ /* 0x002ea200081ef124 */
[----:B------:R-:W0:Y:S02]  /*0d00*/  S2R R2, SR_LTMASK ;  /* 0x0000000000027919 */ /* 0x000e240000003900 */
[----:B0-----:R-:W-:-:S04]  /*0d10*/  LOP3.LUT R2, R2, UR4, RZ, 0xc0, !PT ;  /* 0x0000000402027c12 */ /* 0x001fc8000f8ec0ff */
[----:B------:R-:W0:Y:S01]  /*0d20*/  POPC R3, R2 ;  /* 0x0000000200037309 */ /* 0x000e220000000000 */
[----:B--2---:R-:W0:Y:S02]  /*0d30*/  SHFL.IDX PT, R0, R7, R0, 0x1f ;  /* 0x00001f0007007589 */ /* 0x004e2400000e0000 */
[----:B0-----:R-:W-:-:S07]  /*0d40*/  IADD3 R3, PT, PT, R0, 0x1, R3 ;  /* 0x0000000100037810 */ /* 0x001fce0007ffe003 */
.L_x_12:
[----:B------:R-:W-:Y:S05]  /*0d50*/  BSYNC.RECONVERGENT B0 ;  /* 0x0000000000007941 */ /* 0x000fea0003800200 */
.L_x_10:
[----:B------:R-:W0:Y:S01]  /*0d60*/  LDC.64 R6, c[0x0][0x380] ;  /* 0x0000e000ff067b82 */ /* 0x000e220000000a00 */
[----:B------:R-:W-:-:S07]  /*0d70*/  MOV R0, 0x8 ;  /* 0x0000000800007802 */ /* 0x000fce0000000f00 */
[----:B------:R1:W2:Y:S01]  /*0d80*/  LDC.64 R8, c[0x4][R0] ;  /* 0x0100000000087b82 */ /* 0x0002a20000000a00 */
[----:B0-----:R-:W-:-:S05]  /*0d90*/  IMAD.WIDE R6, R18, 0x4, R6 ;  /* 0x0000000412067825 */ /* 0x001fca00078e0206 */
[----:B------:R1:W-:Y:S02]  /*0da0*/  STG.E desc[UR36][R6.64], R3 ;  /* 0x0000000306007986 */ /* 0x0003e4000c101924 */
[----:B------:R-:W-:-:S07]  /*0db0*/  LEPC R20, `(.L_x_14) ;  /* 0x000000001014794e */ /* 0x000fce0000000000 */
[----:B-12---:R-:W-:Y:S05]  /*0dc0*/  CALL.ABS.NOINC R8 ;  /* 0x0000000008007343 */ /* 0x006fea0003c00000 */
.L_x_14:
[----:B------:R-:W-:Y:S05]  /*0dd0*/  EXIT ;  /* 0x000000000000794d */ /* 0x000fea0003800000 */
.L_x_15:
[----:B------:R-:W-:-:S00]  /*0de0*/  BRA `(.L_x_15) ;  /* 0xfffffffc00fc7947 */ /* 0x000fc0000383ffff */
[----:B------:R-:W-:-:S00]  /*0df0*/  NOP ;  /* 0x0000000000007918 */ /* 0x000fc00000000000 */
        /* <DEDUP_REMOVED lines=8> */
.L_x_23:


//--------------------- .text._Z15kernelJPFindMaxPKiPKdPiS0_S0_S0_i --------------------------
	.section	.text._Z15kernelJPFindMaxPKiPKdPiS0_S0_S0_i,"ax",@progbits
	.align	128
        .global         _Z15kernelJPFindMaxPKiPKdPiS0_S0_S0_i
        .type           _Z15kernelJPFindMaxPKiPKdPiS0_S0_S0_i,@function
        .size           _Z15kernelJPFindMaxPKiPKdPiS0_S0_S0_i,(.L_x_24 - _Z15kernelJPFindMaxPKiPKdPiS0_S0_S0_i)
        .other          _Z15kernelJPFindMaxPKiPKdPiS0_S0_S0_i,@"STO_CUDA_ENTRY STV_DEFAULT"
_Z15kernelJPFindMaxPKiPKdPiS0_S0_S0_i:
.text._Z15kernelJPFindMaxPKiPKdPiS0_S0_S0_i:
[----:B------:R-:W-:Y:S01]  /*0000*/  LDC R1, c[0x0][0x37c] ;  /* 0x0000df00ff017b82 */ /* 0x000fe20000000800 */
[----:B------:R-:W0:Y:S01]  /*0010*/  S2R R0, SR_CTAID.X ;  /* 0x0000000000007919 */ /* 0x000e220000002500 */
[----:B------:R-:W0:Y:S01]  /*0020*/  LDCU UR4, c[0x0][0x360] ;  /* 0x00006c00ff0477ac */ /* 0x000e220008000800 */
[----:B------:R-:W0:Y:S01]  /*0030*/  S2R R3, SR_TID.X ;  /* 0x0000000000037919 */ /* 0x000e220000002100 */
[----:B------:R-:W1:Y:S01]  /*0040*/  LDCU UR5, c[0x0][0x3b0] ;  /* 0x00007600ff0577ac */ /* 0x000e620008000800 */
[----:B0-----:R-:W-:-:S05]  /*0050*/  IMAD R0, R0, UR4, R3 ;  /* 0x0000000400007c24 */ /* 0x001fca000f8e0203 */
[----:B-1----:R-:W-:-:S13]  /*0060*/  ISETP.GE.AND P0, PT, R0, UR5, PT ;  /* 0x0000000500007c0c */ /* 0x002fda000bf06270 */
[----:B------:R-:W-:Y:S05]  /*0070*/  @P0 EXIT ;  /* 0x000000000000094d */ /* 0x000fea0003800000 */
[----:B------:R-:W0:Y:S01]  /*0080*/  LDC.64 R2, c[0x0][0x380] ;  /* 0x0000e000ff027b82 */ /* 0x000e220000000a00 */
[----:B------:R-:W1:Y:S01]  /*0090*/  LDCU.64 UR4, c[0x0][0x358] ;  /* 0x00006b00ff0477ac */ /* 0x000e620008000a00 */
[----:B0-----:R-:W-:-:S06]  /*00a0*/  IMAD.WIDE R2, R0, 0x4, R2 ;  /* 0x0000000400027825 */ /* 0x001fcc00078e0202 */
[----:B-1----:R-:W2:Y:S02]  /*00b0*/  LDG.E R2, desc[UR4][R2.64] ;  /* 0x0000000402027981 */ /* 0x002ea4000c1e1900 */
[----:B--2---:R-:W-:-:S13]  /*00c0*/  ISETP.NE.AND P0, PT, R2, RZ, PT ;  /* 0x000000ff0200720c */ /* 0x004fda0003f05270 */
[----:B------:R-:W-:Y:S05]  /*00d0*/  @P0 BRA `(.L_x_16) ;  /* 0x0000000000a00947 */ /* 0x000fea0003800000 */
[----:B------:R-:W0:Y:S02]  /*00e0*/  LDC.64 R2, c[0x0][0x3a0] ;  /* 0x0000e800ff027b82 */ /* 0x000e240000000a00 */
[----:B0-----:R-:W-:-:S05]  /*00f0*/  IMAD.WIDE R2, R0, 0x4, R2 ;  /* 0x0000000400027825 */ /* 0x001fca00078e0202 */
[----:B------:R-:W2:Y:S04]  /*0100*/  LDG.E R10, desc[UR4][R2.64] ;  /* 0x00000004020a7981 */ /* 0x000ea8000c1e1900 */
[----:B------:R-:W2:Y:S01]  /*0110*/  LDG.E R15, desc[UR4][R2.64+0x4] ;  /* 0x00000404020f7981 */ /* 0x000ea2000c1e1900 */
[----:B------:R-:W-:Y:S01]  /*0120*/  BSSY.RECONVERGENT B0, `(.L_x_17) ;  /* 0x000001f000007945 */ /* 0x000fe20003800200 */
[----:B------:R-:W-:Y:S01]  /*0130*/  HFMA2 R13, -RZ, RZ, 0, 5.9604644775390625e-08 ;  /* 0x00000001ff0d7431 */ /* 0x000fe200000001ff */
[----:B--2---:R-:W-:-:S13]  /*0140*/  ISETP.GE.AND P0, PT, R10, R15, PT ;  /* 0x0000000f0a00720c */ /* 0x004fda0003f06270 */
[----:B------:R-:W-:Y:S05]  /*0150*/  @P0 BRA `(.L_x_18) ;  /* 0x00000000006c0947 */ /* 0x000fea0003800000 */
[----:B------:R-:W0:Y:S08]  /*0160*/  LDC.64 R8, c[0x0][0x388] ;  /* 0x0000e200ff087b82 */ /* 0x000e300000000a00 */
[----:B------:R-:W1:Y:S08]  /*0170*/  LDC.64 R6, c[0x0][0x380] ;  /* 0x0000e000ff067b82 */ /* 0x000e700000000a00 */
[----:B------:R-:W2:Y:S01]  /*0180*/  LDC.64 R4, c[0x0][0x388] ;  /* 0x0000e200ff047b82 */ /* 0x000ea20000000a00 */
[----:B0-----:R-:W-:-:S07]  /*0190*/  IMAD.WIDE R8, R0, 0x8, R8 ;  /* 0x0000000800087825 */ /* 0x001fce00078e0208 */
[----:B------:R-:W0:Y:S01]  /*01a0*/  LDC.64 R2, c[0x0][0x398] ;  /* 0x0000e600ff027b82 */ /* 0x000e220000000a00 */
[----:B------:R-:W5:Y:S01]  /*01b0*/  LDG.E.64 R8, desc[UR4][R8.64] ;  /* 0x0000000408087981 */ /* 0x000f62000c1e1b00 */
[----:B-1----:R-:W-:-:S07]  /*01c0*/  MOV R14, R10 ;  /* 0x0000000a000e7202 */ /* 0x002fce0000000f00 */
.L_x_21:
[----:B0-----:R-:W-:-:S05]  /*01d0*/  IMAD.WIDE R10, R14, 0x4, R2 ;  /* 0x000000040e0a7825 */ /* 0x001fca00078e0202 */
[----:B------:R-:W3:Y:S02]  /*01e0*/  LDG.E R17, desc[UR4][R10.64] ;  /* 0x000000040a117981 */ /* 0x000ee4000c1e1900 */
[----:B---3--:R-:W-:-:S06]  /*01f0*/  IMAD.WIDE R12, R17, 0x4, R6 ;  /* 0x00000004110c7825 */ /* 0x008fcc00078e0206 */
[----:B------:R-:W3:Y:S01]  /*0200*/  LDG.E R12, desc[UR4][R12.64] ;  /* 0x000000040c0c7981 */ /* 0x000ee2000c1e1900 */
[----:B------:R-:W-:Y:S01]  /*0210*/  BSSY.RELIABLE B1, `(.L_x_19) ;  /* 0x000000b000017945 */ /* 0x000fe20003800100 */
[----:B---3--:R-:W-:-:S13]  /*0220*/  ISETP.NE.AND P0, PT, R12, RZ, PT ;  /* 0x000000ff0c00720c */ /* 0x008fda0003f05270 */
[----:B------:R-:W-:Y:S05]  /*0230*/  @P0 BRA `(.L_x_20) ;  /* 0x0000000000200947 */ /* 0x000fea0003800000 */
[----:B--2---:R-:W-:-:S06]  /*0240*/  IMAD.WIDE R10, R17, 0x8, R4 ;  /* 0x00000008110a7825 */ /* 0x004fcc00078e0204 */
[----:B------:R-:W2:Y:S01]  /*0250*/  LDG.E.64 R10, desc[UR4][R10.64] ;  /* 0x000000040a0a7981 */ /* 0x000ea2000c1e1b00 */
[----:B------:R-:W-:Y:S01]  /*0260*/  MOV R13, RZ ;  /* 0x000000ff000d7202 */ /* 0x000fe20000000f00 */
[----:B--2--5:R-:W-:-:S06]  /*0270*/  DSETP.NEU.AND P0, PT, R10, R8, PT ;  /* 0x000000080a00722a */ /* 0x024fcc0003f0d000 */
[----:B------:R-:W-:-:S13]  /*0280*/  ISETP.LT.AND P0, PT, R17, R0, !P0 ;  /* 0x000000001100720c */ /* 0x000fda0004701270 */
[----:B------:R-:W-:-:S14]  /*0290*/  DSETP.GT.OR P0, PT, R10, R8, P0 ;  /* 0x000000080a00722a */ /* 0x000fdc0000704400 */
[----:B------:R-:W-:Y:S05]  /*02a0*/  @P0 BREAK.RELIABLE B1 ;  /* 0x0000000000010942 */ /* 0x000fea0003800100 */
[----:B------:R-:W-:Y:S05]  /*02b0*/  @P0 BRA `(.L_x_18) ;  /* 0x0000000000140947 */ /* 0x000fea0003800000 */
.L_x_20:
[----:B------:R-:W-:Y:S05]  /*02c0*/  BSYNC.RELIABLE B1 ;  /* 0x0000000000017941 */ /* 0x000fea0003800100 */
.L_x_19:
[----:B------:R-:W-:-:S04]  /*02d0*/  IADD3 R14, PT, PT, R14, 0x1, RZ ;  /* 0x000000010e0e7810 */ /* 0x000fc80007ffe0ff */
[----:B------:R-:W-:-:S13]  /*02e0*/  ISETP.NE.AND P0, PT, R14, R15, PT ;  /* 0x0000000f0e00720c */ /* 0x000fda0003f05270 */
[----:B------:R-:W-:Y:S05]  /*02f0*/  @P0 BRA `(.L_x_21) ;  /* 0xfffffffc00b40947 */ /* 0x000fea000383ffff */
[----:B------:R-:W-:-:S07]  /*0300*/  HFMA2 R13, -RZ, RZ, 0, 5.9604644775390625e-08 ;  /* 0x00000001ff0d7431 */ /* 0x000fce00000001ff */
.L_x_18:
[----:B------:R-:W-:Y:S05]  /*0310*/  BSYNC.RECONVERGENT B0 ;  /* 0x0000000000007941 */ /* 0x000fea0003800200 */
.L_x_17:
[----:B------:R-:W0:Y:S02]  /*0320*/  LDC.64 R2, c[0x0][0x390] ;  /* 0x0000e400ff027b82 */ /* 0x000e240000000a00 */
[----:B0-----:R-:W-:-:S05]  /*0330*/  IMAD.WIDE R2, R0, 0x4, R2 ;  /* 0x0000000400027825 */ /* 0x001fca00078e0202 */
[----:B------:R-:W-:Y:S01]  /*0340*/  STG.E desc[UR4][R2.64], R13 ;  /* 0x0000000d02007986 */ /* 0x000fe2000c101904 */
[----:B------:R-:W-:Y:S05]  /*0350*/  EXIT ;  /* 0x000000000000794d */ /* 0x000fea0003800000 */
.L_x_16:
[----:B------:R-:W0:Y:S02]  /*0360*/  LDC.64 R2, c[0x0][0x390] ;  /* 0x0000e400ff027b82 */ /* 0x000e240000000a00 */
[----:B0-----:R-:W-:-:S05]  /*0370*/  IMAD.WIDE R2, R0, 0x4, R2 ;  /* 0x0000000400027825 */ /* 0x001fca00078e0202 */
[----:B------:R-:W-:Y:S01]  /*0380*/  STG.E desc[UR4][R2.64], RZ ;  /* 0x000000ff02007986 */ /* 0x000fe2000c101904 */
[----:B------:R-:W-:Y:S05]  /*0390*/  EXIT ;  /* 0x000000000000794d */ /* 0x000fea0003800000 */
.L_x_22:
        /* <DEDUP_REMOVED lines=14> */
.L_x_24:


//--------------------- .nv.shared.reserved.0     --------------------------
	.section	.nv.shared.reserved.0,"aw",@nobits
	.weak		__nv_reservedSMEM_offset_0_alias
	.size		__nv_reservedSMEM_offset_0_alias, 0, 64
	.other		__nv_reservedSMEM_offset_0_alias,@"STO_CUDA_RESERVED_SHARED STV_DEFAULT"
__nv_reservedSMEM_offset_0_alias:
	.zero		0
	.zero		64


//--------------------- .nv.constant0._Z19kernelJPAssignColorPiPKdPKiS3_S3_S3_S_i --------------------------
	.section	.nv.constant0._Z19kernelJPAssignColorPiPKdPKiS3_S3_S3_S_i,"a",@progbits
	.sectionflags	@""
	.align	4
.nv.constant0._Z19kernelJPAssignColorPiPKdPKiS3_S3_S3_S_i:
	.zero		956


//--------------------- .nv.constant0._Z15kernelJPFindMaxPKiPKdPiS0_S0_S0_i --------------------------
	.section	.nv.constant0._Z15kernelJPFindMaxPKiPKdPiS0_S0_S0_i,"a",@progbits
	.sectionflags	@""
	.align	4
.nv.constant0._Z15kernelJPFindMaxPKiPKdPiS0_S0_S0_i:
	.zero		948


//--------------------- SYMBOLS --------------------------

	.type		.nv.reservedSmem.offset0,@object
	.size		.nv.reservedSmem.offset0,0x4
	.type		malloc,@function
	.type		free,@function
